//
// Generated by NVIDIA NVVM Compiler
//
// Compiler Build ID: CL-36424714
// Cuda compilation tools, release 13.0, V13.0.88
// Based on NVVM 20.0.0
//

.version 9.0
.target sm_100
.address_size 64

	// .globl	_Z9deviceAddPiS_S_
.extern .func  (.param .b32 func_retval0) vprintf
(
	.param .b64 vprintf_param_0,
	.param .b64 vprintf_param_1
)
;
.global .align 1 .b8 $str[28] = {84, 97, 109, 97, 110, 104, 111, 32, 100, 97, 32, 103, 114, 97, 100, 101, 32, 61, 32, 37, 100, 32, 120, 32, 37, 100, 10};

.visible .entry _Z9deviceAddPiS_S_(
	.param .u64 .ptr .align 1 _Z9deviceAddPiS_S__param_0,
	.param .u64 .ptr .align 1 _Z9deviceAddPiS_S__param_1,
	.param .u64 .ptr .align 1 _Z9deviceAddPiS_S__param_2
)
{
	.reg .b32 	%r<8>;
	.reg .b64 	%rd<11>;

	ld.param.u64 	%rd1, [_Z9deviceAddPiS_S__param_0];
	ld.param.u64 	%rd2, [_Z9deviceAddPiS_S__param_1];
	ld.param.u64 	%rd3, [_Z9deviceAddPiS_S__param_2];
	cvta.to.global.u64 	%rd4, %rd3;
	cvta.to.global.u64 	%rd5, %rd2;
	cvta.to.global.u64 	%rd6, %rd1;
	mov.u32 	%r1, %tid.x;
	mov.u32 	%r2, %ctaid.x;
	mov.u32 	%r3, %ntid.x;
	mad.lo.s32 	%r4, %r2, %r3, %r1;
	mul.wide.s32 	%rd7, %r4, 4;
	add.s64 	%rd8, %rd6, %rd7;
	ld.global.u32 	%r5, [%rd8];
	add.s64 	%rd9, %rd5, %rd7;
	ld.global.u32 	%r6, [%rd9];
	add.s32 	%r7, %r6, %r5;
	add.s64 	%rd10, %rd4, %rd7;
	st.global.u32 	[%rd10], %r7;
	ret;

}
	// .globl	_Z12tamanhoGradev
.visible .entry _Z12tamanhoGradev()
{
	.local .align 8 .b8 	__local_depot1[8];
	.reg .b64 	%SP;
	.reg .b64 	%SPL;
	.reg .b32 	%r<5>;
	.reg .b64 	%rd<5>;

	mov.u64 	%SPL, __local_depot1;
	cvta.local.u64 	%SP, %SPL;
	add.u64 	%rd1, %SP, 0;
	add.u64 	%rd2, %SPL, 0;
	mov.u32 	%r1, %nctaid.x;
	mov.u32 	%r2, %nctaid.y;
	st.local.v2.u32 	[%rd2], {%r1, %r2};
	mov.u64 	%rd3, $str;
	cvta.global.u64 	%rd4, %rd3;
	{ // callseq 0, 0
	.param .b64 param0;
	st.param.b64 	[param0], %rd4;
	.param .b64 param1;
	st.param.b64 	[param1], %rd1;
	.param .b32 retval0;
	call.uni (retval0), 
	vprintf, 
	(
	param0, 
	param1
	);
	ld.param.b32 	%r3, [retval0];
	} // callseq 0
	ret;

}


// ===== COMPILED SASS (sm_100) =====

	.target	sm_100

	.elftype	@"ET_EXEC"


//--------------------- .note.nv.tkinfo           --------------------------
	.section	.note.nv.tkinfo,"",@"SHT_NOTE"
	.sectionflags	@"SHF_NOTE_NV_TKINFO"
	.tkinfo
        /*0018*/ 	.word	0x00000002
        /*0030*/ 	.string	""
        /*0030*/ 	.string	"ptxas"
        /*0030*/ 	.string	"Cuda compilation tools, release 13.0, V13.0.88"
        /*0030*/ 	.string	"Build cuda_13.0.r13.0/compiler.36424714_0"
        /*0030*/ 	.string	"-arch sm_100 -m 64 "



//--------------------- .note.nv.cuinfo           --------------------------
	.section	.note.nv.cuinfo,"",@"SHT_NOTE"
	.sectionflags	@"SHF_NOTE_NV_CUINFO"
        /*0018*/ 	.short	0x0002
        /*001a*/ 	.short	0x0064
        /*001c*/ 	.short	0x0082
	.zero		2


//--------------------- .nv.info                  --------------------------
	.section	.nv.info,"",@"SHT_CUDA_INFO"
	.align	4


	//----- nvinfo : EIATTR_REGCOUNT
	.align		4
        /*0000*/ 	.byte	0x04, 0x2f
        /*0002*/ 	.short	(.L_2 - .L_1)
	.align		4
.L_1:
        /*0004*/ 	.word	index@(_Z9deviceAddPiS_S_)
        /*0008*/ 	.word	0x0000000c


	//----- nvinfo : EIATTR_FRAME_SIZE
	.align		4
.L_2:
        /*000c*/ 	.byte	0x04, 0x11
        /*000e*/ 	.short	(.L_4 - .L_3)
	.align		4
.L_3:
        /*0010*/ 	.word	index@(_Z9deviceAddPiS_S_)
        /*0014*/ 	.word	0x00000000


	//----- nvinfo : EIATTR_REGCOUNT
	.align		4
.L_4:
        /*0018*/ 	.byte	0x04, 0x2f
        /*001a*/ 	.short	(.L_6 - .L_5)
	.align		4
.L_5:
        /*001c*/ 	.word	index@(_Z12tamanhoGradev)
        /*0020*/ 	.word	0x00000018


	//----- nvinfo : EIATTR_FRAME_SIZE
	.align		4
.L_6:
        /*0024*/ 	.byte	0x04, 0x11
        /*0026*/ 	.short	(.L_8 - .L_7)
	.align		4
.L_7:
        /*0028*/ 	.word	index@(_Z12tamanhoGradev)
        /*002c*/ 	.word	0x00000008


	//----- nvinfo : EIATTR_MIN_STACK_SIZE
	.align		4
.L_8:
        /*0030*/ 	.byte	0x04, 0x12
        /*0032*/ 	.short	(.L_10 - .L_9)
	.align		4
.L_9:
        /*0034*/ 	.word	index@(_Z12tamanhoGradev)
        /*0038*/ 	.word	0x00000008


	//----- nvinfo : EIATTR_MIN_STACK_SIZE
	.align		4
.L_10:
        /*003c*/ 	.byte	0x04, 0x12
        /*003e*/ 	.short	(.L_12 - .L_11)
	.align		4
.L_11:
        /*0040*/ 	.word	index@(_Z9deviceAddPiS_S_)
        /*0044*/ 	.word	0x00000000
.L_12:


//--------------------- .nv.compat                --------------------------
	.section	.nv.compat,"",@"SHT_CUDA_COMPAT_INFO"
	.align	4
        /*0000*/ 	.byte	0x02, 0x09, 0x00, 0x00, 0x02, 0x02, 0x01, 0x00, 0x02, 0x05, 0x05, 0x00, 0x03, 0x07, 0x01, 0x01
        /*0010*/ 	.byte	0x02, 0x03, 0x00, 0x00, 0x02, 0x06, 0x01, 0x00, 0x04, 0x0b, 0x08, 0x00, 0x09, 0x00, 0x00, 0x00
        /*0020*/ 	.byte	0x00, 0x00, 0x00, 0x00


//--------------------- .nv.info._Z12tamanhoGradev --------------------------
	.section	.nv.info._Z12tamanhoGradev,"",@"SHT_CUDA_INFO"
	.sectionflags	@""
	.align	4


	//----- nvinfo : EIATTR_CUDA_API_VERSION
	.align		4
        /*0000*/ 	.byte	0x04, 0x37
        /*0002*/ 	.short	(.L_14 - .L_13)
.L_13:
        /*0004*/ 	.word	0x00000082


	//----- nvinfo : EIATTR_SPARSE_MMA_MASK
	.align		4
.L_14:
        /*0008*/ 	.byte	0x03, 0x50
        /*000a*/ 	.short	0x0000


	//----- nvinfo : EIATTR_MAXREG_COUNT
	.align		4
        /*000c*/ 	.byte	0x03, 0x1b
        /*000e*/ 	.short	0x00ff


	//----- nvinfo : EIATTR_EXTERNS
	.align		4
        /*0010*/ 	.byte	0x04, 0x0f
        /*0012*/ 	.short	(.L_16 - .L_15)


	//   ....[0]....
	.align		4
.L_15:
        /*0014*/ 	.word	index@(vprintf)


	//----- nvinfo : EIATTR_MERCURY_ISA_VERSION
	.align		4
.L_16:
        /*0018*/ 	.byte	0x03, 0x5f
        /*001a*/ 	.short	0x0101


	//----- nvinfo : EIATTR_VRC_CTA_INIT_COUNT
	.align		4
        /*001c*/ 	.byte	0x02, 0x4a
	.zero		1
	.zero		1


	//----- nvinfo : EIATTR_SYSCALL_OFFSETS
	.align		4
        /*0020*/ 	.byte	0x04, 0x46
        /*0022*/ 	.short	(.L_18 - .L_17)


	//   ....[0]....
.L_17:
        /*0024*/ 	.word	0x000000f0


	//----- nvinfo : EIATTR_EXIT_INSTR_OFFSETS
	.align		4
.L_18:
        /*0028*/ 	.byte	0x04, 0x1c
        /*002a*/ 	.short	(.L_20 - .L_19)


	//   ....[0]....
.L_19:
        /*002c*/ 	.word	0x00000100


	//----- nvinfo : EIATTR_SW_WAR
	.align		4
.L_20:
        /*0030*/ 	.byte	0x04, 0x36
        /*0032*/ 	.short	(.L_22 - .L_21)
.L_21:
        /*0034*/ 	.word	0x00000008
.L_22:


//--------------------- .nv.info._Z9deviceAddPiS_S_ --------------------------
	.section	.nv.info._Z9deviceAddPiS_S_,"",@"SHT_CUDA_INFO"
	.sectionflags	@""
	.align	4


	//----- nvinfo : EIATTR_CUDA_API_VERSION
	.align		4
        /*0000*/ 	.byte	0x04, 0x37
        /*0002*/ 	.short	(.L_24 - .L_23)
.L_23:
        /*0004*/ 	.word	0x00000082


	//----- nvinfo : EIATTR_KPARAM_INFO
	.align		4
.L_24:
        /*0008*/ 	.byte	0x04, 0x17
        /*000a*/ 	.short	(.L_26 - .L_25)
.L_25:
        /*000c*/ 	.word	0x00000000
        /*0010*/ 	.short	0x0002
        /*0012*/ 	.short	0x0010
        /*0014*/ 	.byte	0x00, 0xf5, 0x21, 0x00


	//----- nvinfo : EIATTR_KPARAM_INFO
	.align		4
.L_26:
        /*0018*/ 	.byte	0x04, 0x17
        /*001a*/ 	.short	(.L_28 - .L_27)
.L_27:
        /*001c*/ 	.word	0x00000000
        /*0020*/ 	.short	0x0001
        /*0022*/ 	.short	0x0008
        /*0024*/ 	.byte	0x00, 0xf5, 0x21, 0x00


	//----- nvinfo : EIATTR_KPARAM_INFO
	.align		4
.L_28:
        /*0028*/ 	.byte	0x04, 0x17
        /*002a*/ 	.short	(.L_30 - .L_29)
.L_29:
        /*002c*/ 	.word	0x00000000
        /*0030*/ 	.short	0x0000
        /*0032*/ 	.short	0x0000
        /*0034*/ 	.byte	0x00, 0xf5, 0x21, 0x00


	//----- nvinfo : EIATTR_SPARSE_MMA_MASK
	.align		4
.L_30:
        /*0038*/ 	.byte	0x03, 0x50
        /*003a*/ 	.short	0x0000


	//----- nvinfo : EIATTR_MAXREG_COUNT
	.align		4
        /*003c*/ 	.byte	0x03, 0x1b
        /*003e*/ 	.short	0x00ff


	//----- nvinfo : EIATTR_MERCURY_ISA_VERSION
	.align		4
        /*0040*/ 	.byte	0x03, 0x5f
        /*0042*/ 	.short	0x0101


	//----- nvinfo : EIATTR_VRC_CTA_INIT_COUNT
	.align		4
        /*0044*/ 	.byte	0x02, 0x4a
	.zero		1
	.zero		1


	//----- nvinfo : EIATTR_EXIT_INSTR_OFFSETS
	.align		4
        /*0048*/ 	.byte	0x04, 0x1c
        /*004a*/ 	.short	(.L_32 - .L_31)


	//   ....[0]....
.L_31:
        /*004c*/ 	.word	0x00000100


	//----- nvinfo : EIATTR_CBANK_PARAM_SIZE
	.align		4
.L_32:
        /*0050*/ 	.byte	0x03, 0x19
        /*0052*/ 	.short	0x0018


	//----- nvinfo : EIATTR_PARAM_CBANK
	.align		4
        /*0054*/ 	.byte	0x04, 0x0a
        /*0056*/ 	.short	(.L_34 - .L_33)
	.align		4
.L_33:
        /*0058*/ 	.word	index@(.nv.constant0._Z9deviceAddPiS_S_)
        /*005c*/ 	.short	0x0380
        /*005e*/ 	.short	0x0018


	//----- nvinfo : EIATTR_SW_WAR
	.align		4
.L_34:
        /*0060*/ 	.byte	0x04, 0x36
        /*0062*/ 	.short	(.L_36 - .L_35)
.L_35:
        /*0064*/ 	.word	0x00000008
.L_36:


//--------------------- .nv.callgraph             --------------------------
	.section	.nv.callgraph,"",@"SHT_CUDA_CALLGRAPH"
	.align	4
	.sectionentsize	8
	.align		4
        /*0000*/ 	.word	0x00000000
	.align		4
        /*0004*/ 	.word	0xffffffff
	.align		4
        /*0008*/ 	.word	index@(_Z12tamanhoGradev)
	.align		4
        /*000c*/ 	.word	index@(vprintf)
	.align		4
        /*0010*/ 	.word	0x00000000
	.align		4
        /*0014*/ 	.word	0xfffffffe
	.align		4
        /*0018*/ 	.word	0x00000000
	.align		4
        /*001c*/ 	.word	0xfffffffd
	.align		4
        /*0020*/ 	.word	0x00000000
	.align		4
        /*0024*/ 	.word	0xfffffffc


//--------------------- .nv.constant4             --------------------------
	.section	.nv.constant4,"a",@progbits
	.align	8
	.align		8
.nv.constant4:
        /*0000*/ 	.dword	vprintf
	.align		8
        /*0008*/ 	.dword	$str


//--------------------- .text._Z12tamanhoGradev   --------------------------
	.section	.text._Z12tamanhoGradev,"ax",@progbits
	.align	128
        .global         _Z12tamanhoGradev
        .type           _Z12tamanhoGradev,@function
        .size           _Z12tamanhoGradev,(.L_x_3 - _Z12tamanhoGradev)
        .other          _Z12tamanhoGradev,@"STO_CUDA_ENTRY STV_DEFAULT"
_Z12tamanhoGradev:
.text._Z12tamanhoGradev:
[----:B------:R-:W0:Y:S01]  /*0000*/  LDC R1, c[0x0][0x37c] ;  /* 0x0000df00ff017b82 */ /* 0x000e220000000800 */
[----:B------:R-:W1:Y:S07]  /*0010*/  LDCU UR5, c[0x0][0x2fc] ;  /* 0x00005f80ff0577ac */ /* 0x000e6e0008000800 */
[----:B------:R-:W2:Y:S01]  /*0020*/  LDC R8, c[0x0][0x370] ;  /* 0x0000dc00ff087b82 */ /* 0x000ea20000000800 */
[----:B0-----:R-:W-:Y:S01]  /*0030*/  VIADD R1, R1, 0xfffffff8 ;  /* 0xfffffff801017836 */ /* 0x001fe20000000000 */
[----:B------:R-:W-:Y:S01]  /*0040*/  MOV R0, 0x0 ;  /* 0x0000000000007802 */ /* 0x000fe20000000f00 */
[----:B------:R-:W0:Y:S01]  /*0050*/  LDCU UR4, c[0x0][0x2f8] ;  /* 0x00005f00ff0477ac */ /* 0x000e220008000800 */
[----:B------:R-:W3:Y:S04]  /*0060*/  LDCU.64 UR6, c[0x4][0x8] ;  /* 0x01000100ff0677ac */ /* 0x000ee80008000a00 */
[----:B------:R-:W2:Y:S08]  /*0070*/  LDC R9, c[0x0][0x374] ;  /* 0x0000dd00ff097b82 */ /* 0x000eb00000000800 */
[----:B------:R4:W5:Y:S01]  /*0080*/  LDC.64 R2, c[0x4][R0] ;  /* 0x0100000000027b82 */ /* 0x0009620000000a00 */
[----:B0-----:R-:W-:Y:S01]  /*0090*/  IADD3 R6, P0, PT, R1, UR4, RZ ;  /* 0x0000000401067c10 */ /* 0x001fe2000ff1e0ff */
[----:B---3--:R-:W-:Y:S01]  /*00a0*/  IMAD.U32 R4, RZ, RZ, UR6 ;  /* 0x00000006ff047e24 */ /* 0x008fe2000f8e00ff */
[----:B------:R-:W-:-:S03]  /*00b0*/  MOV R5, UR7 ;  /* 0x0000000700057c02 */ /* 0x000fc60008000f00 */
[----:B-1----:R-:W-:Y:S01]  /*00c0*/  IMAD.X R7, RZ, RZ, UR5, P0 ;  /* 0x00000005ff077e24 */ /* 0x002fe200080e06ff */
[----:B--2---:R4:W-:Y:S07]  /*00d0*/  STL.64 [R1], R8 ;  /* 0x0000000801007387 */ /* 0x0049ee0000100a00 */
[----:B------:R-:W-:-:S07]  /*00e0*/  LEPC R20, `(.L_x_0) ;  /* 0x000000001014794e */ /* 0x000fce0000000000 */
[----:B----45:R-:W-:Y:S05]  /*00f0*/  CALL.ABS.NOINC R2 ;  /* 0x0000000002007343 */ /* 0x030fea0003c00000 */
.L_x_0:
[----:B------:R-:W-:Y:S05]  /*0100*/  EXIT ;  /* 0x000000000000794d */ /* 0x000fea0003800000 */
.L_x_1:
[----:B------:R-:W-:-:S00]  /*0110*/  BRA `(.L_x_1) ;  /* 0xfffffffc00fc7947 */ /* 0x000fc0000383ffff */
[----:B------:R-:W-:-:S00]  /*0120*/  NOP ;  /* 0x0000000000007918 */ /* 0x000fc00000000000 */
        /* <DEDUP_REMOVED lines=13> */
.L_x_3:


//--------------------- .text._Z9deviceAddPiS_S_  --------------------------
	.section	.text._Z9deviceAddPiS_S_,"ax",@progbits
	.align	128
        .global         _Z9deviceAddPiS_S_
        .type           _Z9deviceAddPiS_S_,@function
        .size           _Z9deviceAddPiS_S_,(.L_x_4 - _Z9deviceAddPiS_S_)
        .other          _Z9deviceAddPiS_S_,@"STO_CUDA_ENTRY STV_DEFAULT"
_Z9deviceAddPiS_S_:
.text._Z9deviceAddPiS_S_:
[----:B------:R-:W-:Y:S01]  /*0000*/  LDC R1, c[0x0][0x37c] ;  /* 0x0000df00ff017b82 */ /* 0x000fe20000000800 */
[----:B------:R-:W0:Y:S07]  /*0010*/  S2R R9, SR_TID.X ;  /* 0x0000000000097919 */ /* 0x000e2e0000002100 */
[----:B------:R-:W0:Y:S01]  /*0020*/  S2UR UR6, SR_CTAID.X ;  /* 0x00000000000679c3 */ /* 0x000e220000002500 */
[----:B------:R-:W1:Y:S07]  /*0030*/  LDCU.64 UR4, c[0x0][0x358] ;  /* 0x00006b00ff0477ac */ /* 0x000e6e0008000a00 */
[----:B------:R-:W0:Y:S08]  /*0040*/  LDC R0, c[0x0][0x360] ;  /* 0x0000d800ff007b82 */ /* 0x000e300000000800 */
[----:B------:R-:W2:Y:S08]  /*0050*/  LDC.64 R2, c[0x0][0x380] ;  /* 0x0000e000ff027b82 */ /* 0x000eb00000000a00 */
[----:B------:R-:W3:Y:S01]  /*0060*/  LDC.64 R4, c[0x0][0x388] ;  /* 0x0000e200ff047b82 */ /* 0x000ee20000000a00 */
[----:B0-----:R-:W-:-:S07]  /*0070*/  IMAD R9, R0, UR6, R9 ;  /* 0x0000000600097c24 */ /* 0x001fce000f8e0209 */
[----:B------:R-:W0:Y:S01]  /*0080*/  LDC.64 R6, c[0x0][0x390] ;  /* 0x0000e400ff067b82 */ /* 0x000e220000000a00 */
[----:B--2---:R-:W-:-:S06]  /*0090*/  IMAD.WIDE R2, R9, 0x4, R2 ;  /* 0x0000000409027825 */ /* 0x004fcc00078e0202 */
[----:B-1----:R-:W2:Y:S01]  /*00a0*/  LDG.E R2, desc[UR4][R2.64] ;  /* 0x0000000402027981 */ /* 0x002ea2000c1e1900 */
[----:B---3--:R-:W-:-:S06]  /*00b0*/  IMAD.WIDE R4, R9, 0x4, R4 ;  /* 0x0000000409047825 */ /* 0x008fcc00078e0204 */
[----:B------:R-:W2:Y:S01]  /*00c0*/  LDG.E R5, desc[UR4][R4.64] ;  /* 0x0000000404057981 */ /* 0x000ea2000c1e1900 */
[----:B0-----:R-:W-:Y:S01]  /*00d0*/  IMAD.WIDE R6, R9, 0x4, R6 ;  /* 0x0000000409067825 */ /* 0x001fe200078e0206 */
[----:B--2---:R-:W-:-:S05]  /*00e0*/  IADD3 R9, PT, PT, R2, R5, RZ ;  /* 0x0000000502097210 */ /* 0x004fca0007ffe0ff */
[----:B------:R-:W-:Y:S01]  /*00f0*/  STG.E desc[UR4][R6.64], R9 ;  /* 0x0000000906007986 */ /* 0x000fe2000c101904 */
[----:B------:R-:W-:Y:S05]  /*0100*/  EXIT ;  /* 0x000000000000794d */ /* 0x000fea0003800000 */
.L_x_2:
        /* <DEDUP_REMOVED lines=15> */
.L_x_4:


//--------------------- .nv.global.init           --------------------------
	.section	.nv.global.init,"aw",@progbits
.nv.global.init:
	.type		$str,@object
	.size		$str,(.L_0 - $str)
$str:
        /*0000*/ 	.byte	0x54, 0x61, 0x6d, 0x61, 0x6e, 0x68, 0x6f, 0x20, 0x64, 0x61, 0x20, 0x67, 0x72, 0x61, 0x64, 0x65
        /*0010*/ 	.byte	0x20, 0x3d, 0x20, 0x25, 0x64, 0x20, 0x78, 0x20, 0x25, 0x64, 0x0a, 0x00
.L_0:


//--------------------- .nv.shared.reserved.0     --------------------------
	.section	.nv.shared.reserved.0,"aw",@nobits
	.weak		__nv_reservedSMEM_offset_0_alias
	.size		__nv_reservedSMEM_offset_0_alias, 0, 64
	.other		__nv_reservedSMEM_offset_0_alias,@"STO_CUDA_RESERVED_SHARED STV_DEFAULT"
__nv_reservedSMEM_offset_0_alias:
	.zero		0
	.zero		64


//--------------------- .nv.constant0._Z12tamanhoGradev --------------------------
	.section	.nv.constant0._Z12tamanhoGradev,"a",@progbits
	.sectionflags	@""
	.align	4
.nv.constant0._Z12tamanhoGradev:
	.zero		896


//--------------------- .nv.constant0._Z9deviceAddPiS_S_ --------------------------
	.section	.nv.constant0._Z9deviceAddPiS_S_,"a",@progbits
	.sectionflags	@""
	.align	4
.nv.constant0._Z9deviceAddPiS_S_:
	.zero		920


//--------------------- SYMBOLS --------------------------

	.type		.nv.reservedSmem.offset0,@object
	.size		.nv.reservedSmem.offset0,0x4
	.type		vprintf,@function
